//
// Generated by NVIDIA NVVM Compiler
//
// Compiler Build ID: CL-36424714
// Cuda compilation tools, release 13.0, V13.0.88
// Based on NVVM 20.0.0
//

.version 9.0
.target sm_100
.address_size 64

	// .globl	_Z4zeroPf

.visible .entry _Z4zeroPf(
	.param .u64 .ptr .align 1 _Z4zeroPf_param_0
)
{
	.reg .b32 	%r<3>;
	.reg .b64 	%rd<5>;

	ld.param.u64 	%rd1, [_Z4zeroPf_param_0];
	cvta.to.global.u64 	%rd2, %rd1;
	mov.u32 	%r1, %tid.x;
	mul.wide.u32 	%rd3, %r1, 4;
	add.s64 	%rd4, %rd2, %rd3;
	mov.b32 	%r2, 0;
	st.global.u32 	[%rd4], %r2;
	ret;

}
	// .globl	_Z3onePf
.visible .entry _Z3onePf(
	.param .u64 .ptr .align 1 _Z3onePf_param_0
)
{
	.reg .b32 	%r<3>;
	.reg .b64 	%rd<5>;

	ld.param.u64 	%rd1, [_Z3onePf_param_0];
	cvta.to.global.u64 	%rd2, %rd1;
	mov.u32 	%r1, %tid.x;
	mul.wide.u32 	%rd3, %r1, 4;
	add.s64 	%rd4, %rd2, %rd3;
	mov.b32 	%r2, 1065353216;
	st.global.u32 	[%rd4], %r2;
	ret;

}


// ===== COMPILED SASS (sm_100) =====

	.target	sm_100

	.elftype	@"ET_EXEC"


//--------------------- .note.nv.tkinfo           --------------------------
	.section	.note.nv.tkinfo,"",@"SHT_NOTE"
	.sectionflags	@"SHF_NOTE_NV_TKINFO"
	.tkinfo
        /*0018*/ 	.word	0x00000002
        /*0030*/ 	.string	""
        /*0030*/ 	.string	"ptxas"
        /*0030*/ 	.string	"Cuda compilation tools, release 13.0, V13.0.88"
        /*0030*/ 	.string	"Build cuda_13.0.r13.0/compiler.36424714_0"
        /*0030*/ 	.string	"-arch sm_100 -m 64 "



//--------------------- .note.nv.cuinfo           --------------------------
	.section	.note.nv.cuinfo,"",@"SHT_NOTE"
	.sectionflags	@"SHF_NOTE_NV_CUINFO"
        /*0018*/ 	.short	0x0002
        /*001a*/ 	.short	0x0064
        /*001c*/ 	.short	0x0082
	.zero		2


//--------------------- .nv.info                  --------------------------
	.section	.nv.info,"",@"SHT_CUDA_INFO"
	.align	4


	//----- nvinfo : EIATTR_REGCOUNT
	.align		4
        /*0000*/ 	.byte	0x04, 0x2f
        /*0002*/ 	.short	(.L_1 - .L_0)
	.align		4
.L_0:
        /*0004*/ 	.word	index@(_Z4zeroPf)
        /*0008*/ 	.word	0x00000008


	//----- nvinfo : EIATTR_FRAME_SIZE
	.align		4
.L_1:
        /*000c*/ 	.byte	0x04, 0x11
        /*000e*/ 	.short	(.L_3 - .L_2)
	.align		4
.L_2:
        /*0010*/ 	.word	index@(_Z4zeroPf)
        /*0014*/ 	.word	0x00000000


	//----- nvinfo : EIATTR_REGCOUNT
	.align		4
.L_3:
        /*0018*/ 	.byte	0x04, 0x2f
        /*001a*/ 	.short	(.L_5 - .L_4)
	.align		4
.L_4:
        /*001c*/ 	.word	index@(_Z3onePf)
        /*0020*/ 	.word	0x0000000a


	//----- nvinfo : EIATTR_FRAME_SIZE
	.align		4
.L_5:
        /*0024*/ 	.byte	0x04, 0x11
        /*0026*/ 	.short	(.L_7 - .L_6)
	.align		4
.L_6:
        /*0028*/ 	.word	index@(_Z3onePf)
        /*002c*/ 	.word	0x00000000


	//----- nvinfo : EIATTR_MIN_STACK_SIZE
	.align		4
.L_7:
        /*0030*/ 	.byte	0x04, 0x12
        /*0032*/ 	.short	(.L_9 - .L_8)
	.align		4
.L_8:
        /*0034*/ 	.word	index@(_Z3onePf)
        /*0038*/ 	.word	0x00000000


	//----- nvinfo : EIATTR_MIN_STACK_SIZE
	.align		4
.L_9:
        /*003c*/ 	.byte	0x04, 0x12
        /*003e*/ 	.short	(.L_11 - .L_10)
	.align		4
.L_10:
        /*0040*/ 	.word	index@(_Z4zeroPf)
        /*0044*/ 	.word	0x00000000
.L_11:


//--------------------- .nv.compat                --------------------------
	.section	.nv.compat,"",@"SHT_CUDA_COMPAT_INFO"
	.align	4
        /*0000*/ 	.byte	0x02, 0x09, 0x00, 0x00, 0x02, 0x02, 0x01, 0x00, 0x02, 0x05, 0x05, 0x00, 0x03, 0x07, 0x01, 0x01
        /*0010*/ 	.byte	0x02, 0x03, 0x00, 0x00, 0x02, 0x06, 0x01, 0x00, 0x04, 0x0b, 0x08, 0x00, 0x09, 0x00, 0x00, 0x00
        /*0020*/ 	.byte	0x00, 0x00, 0x00, 0x00


//--------------------- .nv.info._Z3onePf         --------------------------
	.section	.nv.info._Z3onePf,"",@"SHT_CUDA_INFO"
	.sectionflags	@""
	.align	4


	//----- nvinfo : EIATTR_CUDA_API_VERSION
	.align		4
        /*0000*/ 	.byte	0x04, 0x37
        /*0002*/ 	.short	(.L_13 - .L_12)
.L_12:
        /*0004*/ 	.word	0x00000082


	//----- nvinfo : EIATTR_KPARAM_INFO
	.align		4
.L_13:
        /*0008*/ 	.byte	0x04, 0x17
        /*000a*/ 	.short	(.L_15 - .L_14)
.L_14:
        /*000c*/ 	.word	0x00000000
        /*0010*/ 	.short	0x0000
        /*0012*/ 	.short	0x0000
        /*0014*/ 	.byte	0x00, 0xf5, 0x21, 0x00


	//----- nvinfo : EIATTR_SPARSE_MMA_MASK
	.align		4
.L_15:
        /*0018*/ 	.byte	0x03, 0x50
        /*001a*/ 	.short	0x0000


	//----- nvinfo : EIATTR_MAXREG_COUNT
	.align		4
        /*001c*/ 	.byte	0x03, 0x1b
        /*001e*/ 	.short	0x00ff


	//----- nvinfo : EIATTR_MERCURY_ISA_VERSION
	.align		4
        /*0020*/ 	.byte	0x03, 0x5f
        /*0022*/ 	.short	0x0101


	//----- nvinfo : EIATTR_VRC_CTA_INIT_COUNT
	.align		4
        /*0024*/ 	.byte	0x02, 0x4a
	.zero		1
	.zero		1


	//----- nvinfo : EIATTR_EXIT_INSTR_OFFSETS
	.align		4
        /*0028*/ 	.byte	0x04, 0x1c
        /*002a*/ 	.short	(.L_17 - .L_16)


	//   ....[0]....
.L_16:
        /*002c*/ 	.word	0x00000070


	//----- nvinfo : EIATTR_CBANK_PARAM_SIZE
	.align		4
.L_17:
        /*0030*/ 	.byte	0x03, 0x19
        /*0032*/ 	.short	0x0008


	//----- nvinfo : EIATTR_PARAM_CBANK
	.align		4
        /*0034*/ 	.byte	0x04, 0x0a
        /*0036*/ 	.short	(.L_19 - .L_18)
	.align		4
.L_18:
        /*0038*/ 	.word	index@(.nv.constant0._Z3onePf)
        /*003c*/ 	.short	0x0380
        /*003e*/ 	.short	0x0008


	//----- nvinfo : EIATTR_SW_WAR
	.align		4
.L_19:
        /*0040*/ 	.byte	0x04, 0x36
        /*0042*/ 	.short	(.L_21 - .L_20)
.L_20:
        /*0044*/ 	.word	0x00000008
.L_21:


//--------------------- .nv.info._Z4zeroPf        --------------------------
	.section	.nv.info._Z4zeroPf,"",@"SHT_CUDA_INFO"
	.sectionflags	@""
	.align	4


	//----- nvinfo : EIATTR_CUDA_API_VERSION
	.align		4
        /*0000*/ 	.byte	0x04, 0x37
        /*0002*/ 	.short	(.L_23 - .L_22)
.L_22:
        /*0004*/ 	.word	0x00000082


	//----- nvinfo : EIATTR_KPARAM_INFO
	.align		4
.L_23:
        /*0008*/ 	.byte	0x04, 0x17
        /*000a*/ 	.short	(.L_25 - .L_24)
.L_24:
        /*000c*/ 	.word	0x00000000
        /*0010*/ 	.short	0x0000
        /*0012*/ 	.short	0x0000
        /*0014*/ 	.byte	0x00, 0xf5, 0x21, 0x00


	//----- nvinfo : EIATTR_SPARSE_MMA_MASK
	.align		4
.L_25:
        /*0018*/ 	.byte	0x03, 0x50
        /*001a*/ 	.short	0x0000


	//----- nvinfo : EIATTR_MAXREG_COUNT
	.align		4
        /*001c*/ 	.byte	0x03, 0x1b
        /*001e*/ 	.short	0x00ff


	//----- nvinfo : EIATTR_MERCURY_ISA_VERSION
	.align		4
        /*0020*/ 	.byte	0x03, 0x5f
        /*0022*/ 	.short	0x0101


	//----- nvinfo : EIATTR_VRC_CTA_INIT_COUNT
	.align		4
        /*0024*/ 	.byte	0x02, 0x4a
	.zero		1
	.zero		1


	//----- nvinfo : EIATTR_EXIT_INSTR_OFFSETS
	.align		4
        /*0028*/ 	.byte	0x04, 0x1c
        /*002a*/ 	.short	(.L_27 - .L_26)


	//   ....[0]....
.L_26:
        /*002c*/ 	.word	0x00000060


	//----- nvinfo : EIATTR_CBANK_PARAM_SIZE
	.align		4
.L_27:
        /*0030*/ 	.byte	0x03, 0x19
        /*0032*/ 	.short	0x0008


	//----- nvinfo : EIATTR_PARAM_CBANK
	.align		4
        /*0034*/ 	.byte	0x04, 0x0a
        /*0036*/ 	.short	(.L_29 - .L_28)
	.align		4
.L_28:
        /*0038*/ 	.word	index@(.nv.constant0._Z4zeroPf)
        /*003c*/ 	.short	0x0380
        /*003e*/ 	.short	0x0008


	//----- nvinfo : EIATTR_SW_WAR
	.align		4
.L_29:
        /*0040*/ 	.byte	0x04, 0x36
        /*0042*/ 	.short	(.L_31 - .L_30)
.L_30:
        /*0044*/ 	.word	0x00000008
.L_31:


//--------------------- .nv.callgraph             --------------------------
	.section	.nv.callgraph,"",@"SHT_CUDA_CALLGRAPH"
	.align	4
	.sectionentsize	8
	.align		4
        /*0000*/ 	.word	0x00000000
	.align		4
        /*0004*/ 	.word	0xffffffff
	.align		4
        /*0008*/ 	.word	0x00000000
	.align		4
        /*000c*/ 	.word	0xfffffffe
	.align		4
        /*0010*/ 	.word	0x00000000
	.align		4
        /*0014*/ 	.word	0xfffffffd
	.align		4
        /*0018*/ 	.word	0x00000000
	.align		4
        /*001c*/ 	.word	0xfffffffc


//--------------------- .text._Z3onePf            --------------------------
	.section	.text._Z3onePf,"ax",@progbits
	.align	128
        .global         _Z3onePf
        .type           _Z3onePf,@function
        .size           _Z3onePf,(.L_x_2 - _Z3onePf)
        .other          _Z3onePf,@"STO_CUDA_ENTRY STV_DEFAULT"
_Z3onePf:
.text._Z3onePf:
[----:B------:R-:W-:Y:S01]  /*0000*/  LDC R1, c[0x0][0x37c] ;  /* 0x0000df00ff017b82 */ /* 0x000fe20000000800 */
[----:B------:R-:W0:Y:S07]  /*0010*/  S2R R5, SR_TID.X ;  /* 0x0000000000057919 */ /* 0x000e2e0000002100 */
[----:B------:R-:W0:Y:S01]  /*0020*/  LDC.64 R2, c[0x0][0x380] ;  /* 0x0000e000ff027b82 */ /* 0x000e220000000a00 */
[----:B------:R-:W1:Y:S01]  /*0030*/  LDCU.64 UR4, c[0x0][0x358] ;  /* 0x00006b00ff0477ac */ /* 0x000e620008000a00 */
[----:B------:R-:W-:-:S02]  /*0040*/  HFMA2 R7, -RZ, RZ, 1.875, 0 ;  /* 0x3f800000ff077431 */ /* 0x000fc400000001ff */
[----:B0-----:R-:W-:-:S05]  /*0050*/  IMAD.WIDE.U32 R2, R5, 0x4, R2 ;  /* 0x0000000405027825 */ /* 0x001fca00078e0002 */
[----:B-1----:R-:W-:Y:S01]  /*0060*/  STG.E desc[UR4][R2.64], R7 ;  /* 0x0000000702007986 */ /* 0x002fe2000c101904 */
[----:B------:R-:W-:Y:S05]  /*0070*/  EXIT ;  /* 0x000000000000794d */ /* 0x000fea0003800000 */
.L_x_0:
[----:B------:R-:W-:-:S00]  /*0080*/  BRA `(.L_x_0) ;  /* 0xfffffffc00fc7947 */ /* 0x000fc0000383ffff */
[----:B------:R-:W-:-:S00]  /*0090*/  NOP ;  /* 0x0000000000007918 */ /* 0x000fc00000000000 */
        /* <DEDUP_REMOVED lines=14> */
.L_x_2:


//--------------------- .text._Z4zeroPf           --------------------------
	.section	.text._Z4zeroPf,"ax",@progbits
	.align	128
        .global         _Z4zeroPf
        .type           _Z4zeroPf,@function
        .size           _Z4zeroPf,(.L_x_3 - _Z4zeroPf)
        .other          _Z4zeroPf,@"STO_CUDA_ENTRY STV_DEFAULT"
_Z4zeroPf:
.text._Z4zeroPf:
[----:B------:R-:W-:Y:S01]  /*0000*/  LDC R1, c[0x0][0x37c] ;  /* 0x0000df00ff017b82 */ /* 0x000fe20000000800 */
[----:B------:R-:W0:Y:S07]  /*0010*/  S2R R5, SR_TID.X ;  /* 0x0000000000057919 */ /* 0x000e2e0000002100 */
[----:B------:R-:W0:Y:S01]  /*0020*/  LDC.64 R2, c[0x0][0x380] ;  /* 0x0000e000ff027b82 */ /* 0x000e220000000a00 */
[----:B------:R-:W1:Y:S01]  /*0030*/  LDCU.64 UR4, c[0x0][0x358] ;  /* 0x00006b00ff0477ac */ /* 0x000e620008000a00 */
[----:B0-----:R-:W-:-:S05]  /*0040*/  IMAD.WIDE.U32 R2, R5, 0x4, R2 ;  /* 0x0000000405027825 */ /* 0x001fca00078e0002 */
[----:B-1----:R-:W-:Y:S01]  /*0050*/  STG.E desc[UR4][R2.64], RZ ;  /* 0x000000ff02007986 */ /* 0x002fe2000c101904 */
[----:B------:R-:W-:Y:S05]  /*0060*/  EXIT ;  /* 0x000000000000794d */ /* 0x000fea0003800000 */
.L_x_1:
        /* <DEDUP_REMOVED lines=9> */
.L_x_3:


//--------------------- .nv.shared.reserved.0     --------------------------
	.section	.nv.shared.reserved.0,"aw",@nobits
	.weak		__nv_reservedSMEM_offset_0_alias
	.size		__nv_reservedSMEM_offset_0_alias, 0, 64
	.other		__nv_reservedSMEM_offset_0_alias,@"STO_CUDA_RESERVED_SHARED STV_DEFAULT"
__nv_reservedSMEM_offset_0_alias:
	.zero		0
	.zero		64


//--------------------- .nv.constant0._Z3onePf    --------------------------
	.section	.nv.constant0._Z3onePf,"a",@progbits
	.sectionflags	@""
	.align	4
.nv.constant0._Z3onePf:
	.zero		904


//--------------------- .nv.constant0._Z4zeroPf   --------------------------
	.section	.nv.constant0._Z4zeroPf,"a",@progbits
	.sectionflags	@""
	.align	4
.nv.constant0._Z4zeroPf:
	.zero		904


//--------------------- SYMBOLS --------------------------

	.type		.nv.reservedSmem.offset0,@object
	.size		.nv.reservedSmem.offset0,0x4
